//
// Generated by NVIDIA NVVM Compiler
//
// Compiler Build ID: CL-36424714
// Cuda compilation tools, release 13.0, V13.0.88
// Based on NVVM 20.0.0
//

.version 9.0
.target sm_100
.address_size 64

	// .globl	_Z6kernelPPcS0_i
.extern .func  (.param .b32 func_retval0) vprintf
(
	.param .b64 vprintf_param_0,
	.param .b64 vprintf_param_1
)
;
.const .align 1 .b8 dictionary[10] = {48, 49, 50, 51, 52, 53, 54, 55, 56, 57};
.global .align 1 .b8 $str[5] = {37, 115, 32, 10};

.visible .entry _Z6kernelPPcS0_i(
	.param .u64 .ptr .align 1 _Z6kernelPPcS0_i_param_0,
	.param .u64 .ptr .align 1 _Z6kernelPPcS0_i_param_1,
	.param .u32 _Z6kernelPPcS0_i_param_2
)
{
	.local .align 8 .b8 	__local_depot0[24];
	.reg .b64 	%SP;
	.reg .b64 	%SPL;
	.reg .pred 	%p<3>;
	.reg .b16 	%rs<34>;
	.reg .b32 	%r<29>;
	.reg .b64 	%rd<28>;

	mov.u64 	%SPL, __local_depot0;
	cvta.local.u64 	%SP, %SPL;
	mov.u32 	%r7, %tid.y;
	mov.u32 	%r8, %ctaid.y;
	mov.u32 	%r9, %ntid.y;
	mad.lo.s32 	%r28, %r8, %r9, %r7;
	mov.u32 	%r27, %tid.z;
	setp.lt.u32 	%p1, %r27, 10;
	mov.b16 	%rs32, 48;
	@%p1 bra 	$L__BB0_2;
	cvt.u16.u32 	%rs7, %r27;
	mul.lo.s16 	%rs8, %rs7, 26;
	shr.u16 	%rs9, %rs8, 8;
	cvt.u64.u16 	%rd1, %rs9;
	mov.u64 	%rd2, dictionary;
	add.s64 	%rd3, %rd2, %rd1;
	ld.const.u8 	%rs32, [%rd3];
	mul.lo.s16 	%rs10, %rs9, 10;
	sub.s16 	%rs11, %rs7, %rs10;
	cvt.u32.u16 	%r10, %rs11;
	and.b32  	%r27, %r10, 255;
$L__BB0_2:
	cvt.u64.u32 	%rd4, %r27;
	mov.u64 	%rd5, dictionary;
	add.s64 	%rd6, %rd5, %rd4;
	ld.const.u8 	%rs3, [%rd6];
	setp.lt.u32 	%p2, %r28, 10;
	mov.b16 	%rs33, 48;
	@%p2 bra 	$L__BB0_4;
	mul.hi.u32 	%r11, %r28, -858993459;
	shr.u32 	%r12, %r11, 3;
	cvt.u64.u32 	%rd7, %r12;
	add.s64 	%rd9, %rd5, %rd7;
	ld.const.u8 	%rs33, [%rd9];
	mul.lo.s32 	%r13, %r12, 10;
	sub.s32 	%r28, %r28, %r13;
$L__BB0_4:
	mov.u32 	%r14, %tid.x;
	mov.u32 	%r15, %ntid.x;
	mov.u32 	%r16, %ctaid.x;
	mad.lo.s32 	%r17, %r16, %r15, %r14;
	add.s32 	%r18, %r17, 1940;
	add.u64 	%rd10, %SP, 16;
	add.u64 	%rd11, %SPL, 16;
	add.u64 	%rd12, %SP, 0;
	add.u64 	%rd13, %SPL, 0;
	cvt.u64.u32 	%rd14, %r28;
	add.s64 	%rd16, %rd5, %rd14;
	ld.const.u8 	%rs13, [%rd16];
	mul.hi.s32 	%r19, %r18, 274877907;
	shr.u32 	%r20, %r19, 31;
	shr.s32 	%r21, %r19, 6;
	add.s32 	%r22, %r21, %r20;
	cvt.s64.s32 	%rd17, %r22;
	add.s64 	%rd18, %rd5, %rd17;
	ld.const.u8 	%rs14, [%rd18];
	mul.lo.s32 	%r23, %r22, 1000;
	sub.s32 	%r24, %r18, %r23;
	cvt.u16.u32 	%rs15, %r24;
	mul.hi.s16 	%rs16, %rs15, 5243;
	shr.u16 	%rs17, %rs16, 15;
	shr.s16 	%rs18, %rs16, 3;
	add.s16 	%rs19, %rs18, %rs17;
	cvt.s64.s16 	%rd19, %rs19;
	add.s64 	%rd20, %rd5, %rd19;
	ld.const.u8 	%rs20, [%rd20];
	mul.lo.s16 	%rs21, %rs19, 100;
	sub.s16 	%rs22, %rs15, %rs21;
	mul.lo.s16 	%rs23, %rs22, 103;
	shr.u16 	%rs24, %rs23, 15;
	shr.s16 	%rs25, %rs23, 10;
	add.s16 	%rs26, %rs25, %rs24;
	cvt.s64.s16 	%rd21, %rs26;
	add.s64 	%rd22, %rd5, %rd21;
	ld.const.u8 	%rs27, [%rd22];
	mul.lo.s16 	%rs28, %rs26, 10;
	sub.s16 	%rs29, %rs22, %rs28;
	cvt.u64.u16 	%rd23, %rs29;
	cvt.s64.s8 	%rd24, %rd23;
	add.s64 	%rd25, %rd5, %rd24;
	ld.const.u8 	%rs30, [%rd25];
	mov.b16 	%rs31, 0;
	st.local.u8 	[%rd13+8], %rs31;
	st.local.u8 	[%rd13], %rs14;
	st.local.u8 	[%rd13+1], %rs20;
	st.local.u8 	[%rd13+2], %rs27;
	st.local.u8 	[%rd13+3], %rs30;
	st.local.u8 	[%rd13+4], %rs33;
	st.local.u8 	[%rd13+5], %rs13;
	st.local.u8 	[%rd13+6], %rs32;
	st.local.u8 	[%rd13+7], %rs3;
	st.local.u64 	[%rd11], %rd12;
	mov.u64 	%rd26, $str;
	cvta.global.u64 	%rd27, %rd26;
	{ // callseq 0, 0
	.param .b64 param0;
	st.param.b64 	[param0], %rd27;
	.param .b64 param1;
	st.param.b64 	[param1], %rd10;
	.param .b32 retval0;
	call.uni (retval0), 
	vprintf, 
	(
	param0, 
	param1
	);
	ld.param.b32 	%r25, [retval0];
	} // callseq 0
	ret;

}


// ===== COMPILED SASS (sm_100) =====

	.target	sm_100

	.elftype	@"ET_EXEC"


//--------------------- .note.nv.tkinfo           --------------------------
	.section	.note.nv.tkinfo,"",@"SHT_NOTE"
	.sectionflags	@"SHF_NOTE_NV_TKINFO"
	.tkinfo
        /*0018*/ 	.word	0x00000002
        /*0030*/ 	.string	""
        /*0030*/ 	.string	"ptxas"
        /*0030*/ 	.string	"Cuda compilation tools, release 13.0, V13.0.88"
        /*0030*/ 	.string	"Build cuda_13.0.r13.0/compiler.36424714_0"
        /*0030*/ 	.string	"-arch sm_100 -m 64 "



//--------------------- .note.nv.cuinfo           --------------------------
	.section	.note.nv.cuinfo,"",@"SHT_NOTE"
	.sectionflags	@"SHF_NOTE_NV_CUINFO"
        /*0018*/ 	.short	0x0002
        /*001a*/ 	.short	0x0064
        /*001c*/ 	.short	0x0082
	.zero		2


//--------------------- .nv.info                  --------------------------
	.section	.nv.info,"",@"SHT_CUDA_INFO"
	.align	4


	//----- nvinfo : EIATTR_REGCOUNT
	.align		4
        /*0000*/ 	.byte	0x04, 0x2f
        /*0002*/ 	.short	(.L_3 - .L_2)
	.align		4
.L_2:
        /*0004*/ 	.word	index@(_Z6kernelPPcS0_i)
        /*0008*/ 	.word	0x00000018


	//----- nvinfo : EIATTR_FRAME_SIZE
	.align		4
.L_3:
        /*000c*/ 	.byte	0x04, 0x11
        /*000e*/ 	.short	(.L_5 - .L_4)
	.align		4
.L_4:
        /*0010*/ 	.word	index@(_Z6kernelPPcS0_i)
        /*0014*/ 	.word	0x00000018


	//----- nvinfo : EIATTR_MIN_STACK_SIZE
	.align		4
.L_5:
        /*0018*/ 	.byte	0x04, 0x12
        /*001a*/ 	.short	(.L_7 - .L_6)
	.align		4
.L_6:
        /*001c*/ 	.word	index@(_Z6kernelPPcS0_i)
        /*0020*/ 	.word	0x00000018
.L_7:


//--------------------- .nv.compat                --------------------------
	.section	.nv.compat,"",@"SHT_CUDA_COMPAT_INFO"
	.align	4
        /*0000*/ 	.byte	0x02, 0x09, 0x00, 0x00, 0x02, 0x02, 0x01, 0x00, 0x02, 0x05, 0x05, 0x00, 0x03, 0x07, 0x01, 0x01
        /*0010*/ 	.byte	0x02, 0x03, 0x00, 0x00, 0x02, 0x06, 0x01, 0x00, 0x04, 0x0b, 0x08, 0x00, 0x09, 0x00, 0x00, 0x00
        /*0020*/ 	.byte	0x00, 0x00, 0x00, 0x00


//--------------------- .nv.info._Z6kernelPPcS0_i --------------------------
	.section	.nv.info._Z6kernelPPcS0_i,"",@"SHT_CUDA_INFO"
	.sectionflags	@""
	.align	4


	//----- nvinfo : EIATTR_CUDA_API_VERSION
	.align		4
        /*0000*/ 	.byte	0x04, 0x37
        /*0002*/ 	.short	(.L_9 - .L_8)
.L_8:
        /*0004*/ 	.word	0x00000082


	//----- nvinfo : EIATTR_KPARAM_INFO
	.align		4
.L_9:
        /*0008*/ 	.byte	0x04, 0x17
        /*000a*/ 	.short	(.L_11 - .L_10)
.L_10:
        /*000c*/ 	.word	0x00000000
        /*0010*/ 	.short	0x0002
        /*0012*/ 	.short	0x0010
        /*0014*/ 	.byte	0x00, 0xf0, 0x11, 0x00


	//----- nvinfo : EIATTR_KPARAM_INFO
	.align		4
.L_11:
        /*0018*/ 	.byte	0x04, 0x17
        /*001a*/ 	.short	(.L_13 - .L_12)
.L_12:
        /*001c*/ 	.word	0x00000000
        /*0020*/ 	.short	0x0001
        /*0022*/ 	.short	0x0008
        /*0024*/ 	.byte	0x00, 0xf5, 0x21, 0x00


	//----- nvinfo : EIATTR_KPARAM_INFO
	.align		4
.L_13:
        /*0028*/ 	.byte	0x04, 0x17
        /*002a*/ 	.short	(.L_15 - .L_14)
.L_14:
        /*002c*/ 	.word	0x00000000
        /*0030*/ 	.short	0x0000
        /*0032*/ 	.short	0x0000
        /*0034*/ 	.byte	0x00, 0xf5, 0x21, 0x00


	//----- nvinfo : EIATTR_SPARSE_MMA_MASK
	.align		4
.L_15:
        /*0038*/ 	.byte	0x03, 0x50
        /*003a*/ 	.short	0x0000


	//----- nvinfo : EIATTR_MAXREG_COUNT
	.align		4
        /*003c*/ 	.byte	0x03, 0x1b
        /*003e*/ 	.short	0x00ff


	//----- nvinfo : EIATTR_EXTERNS
	.align		4
        /*0040*/ 	.byte	0x04, 0x0f
        /*0042*/ 	.short	(.L_17 - .L_16)


	//   ....[0]....
	.align		4
.L_16:
        /*0044*/ 	.word	index@(vprintf)


	//----- nvinfo : EIATTR_MERCURY_ISA_VERSION
	.align		4
.L_17:
        /*0048*/ 	.byte	0x03, 0x5f
        /*004a*/ 	.short	0x0101


	//----- nvinfo : EIATTR_VRC_CTA_INIT_COUNT
	.align		4
        /*004c*/ 	.byte	0x02, 0x4a
	.zero		1
	.zero		1


	//----- nvinfo : EIATTR_SYSCALL_OFFSETS
	.align		4
        /*0050*/ 	.byte	0x04, 0x46
        /*0052*/ 	.short	(.L_19 - .L_18)


	//   ....[0]....
.L_18:
        /*0054*/ 	.word	0x000005e0


	//----- nvinfo : EIATTR_EXIT_INSTR_OFFSETS
	.align		4
.L_19:
        /*0058*/ 	.byte	0x04, 0x1c
        /*005a*/ 	.short	(.L_21 - .L_20)


	//   ....[0]....
.L_20:
        /*005c*/ 	.word	0x000005f0


	//----- nvinfo : EIATTR_CRS_STACK_SIZE
	.align		4
.L_21:
        /*0060*/ 	.byte	0x04, 0x1e
        /*0062*/ 	.short	(.L_23 - .L_22)
.L_22:
        /*0064*/ 	.word	0x00000000


	//----- nvinfo : EIATTR_CBANK_PARAM_SIZE
	.align		4
.L_23:
        /*0068*/ 	.byte	0x03, 0x19
        /*006a*/ 	.short	0x0014


	//----- nvinfo : EIATTR_PARAM_CBANK
	.align		4
        /*006c*/ 	.byte	0x04, 0x0a
        /*006e*/ 	.short	(.L_25 - .L_24)
	.align		4
.L_24:
        /*0070*/ 	.word	index@(.nv.constant0._Z6kernelPPcS0_i)
        /*0074*/ 	.short	0x0380
        /*0076*/ 	.short	0x0014


	//----- nvinfo : EIATTR_SW_WAR
	.align		4
.L_25:
        /*0078*/ 	.byte	0x04, 0x36
        /*007a*/ 	.short	(.L_27 - .L_26)
.L_26:
        /*007c*/ 	.word	0x00000008
.L_27:


//--------------------- .nv.callgraph             --------------------------
	.section	.nv.callgraph,"",@"SHT_CUDA_CALLGRAPH"
	.align	4
	.sectionentsize	8
	.align		4
        /*0000*/ 	.word	0x00000000
	.align		4
        /*0004*/ 	.word	0xffffffff
	.align		4
        /*0008*/ 	.word	index@(_Z6kernelPPcS0_i)
	.align		4
        /*000c*/ 	.word	index@(vprintf)
	.align		4
        /*0010*/ 	.word	0x00000000
	.align		4
        /*0014*/ 	.word	0xfffffffe
	.align		4
        /*0018*/ 	.word	0x00000000
	.align		4
        /*001c*/ 	.word	0xfffffffd
	.align		4
        /*0020*/ 	.word	0x00000000
	.align		4
        /*0024*/ 	.word	0xfffffffc


//--------------------- .nv.constant4             --------------------------
	.section	.nv.constant4,"a",@progbits
	.align	8
	.align		8
.nv.constant4:
        /*0000*/ 	.dword	vprintf
	.align		8
        /*0008*/ 	.dword	$str


//--------------------- .nv.constant3             --------------------------
	.section	.nv.constant3,"a",@progbits
.nv.constant3:
	.type		dictionary,@object
	.size		dictionary,(.L_0 - dictionary)
dictionary:
        /*0000*/ 	.byte	0x30, 0x31, 0x32, 0x33, 0x34, 0x35, 0x36, 0x37, 0x38, 0x39
.L_0:


//--------------------- .text._Z6kernelPPcS0_i    --------------------------
	.section	.text._Z6kernelPPcS0_i,"ax",@progbits
	.align	128
        .global         _Z6kernelPPcS0_i
        .type           _Z6kernelPPcS0_i,@function
        .size           _Z6kernelPPcS0_i,(.L_x_4 - _Z6kernelPPcS0_i)
        .other          _Z6kernelPPcS0_i,@"STO_CUDA_ENTRY STV_DEFAULT"
_Z6kernelPPcS0_i:
.text._Z6kernelPPcS0_i:
[----:B------:R-:W0:Y:S01]  /*0000*/  LDC R1, c[0x0][0x37c] ;  /* 0x0000df00ff017b82 */ /* 0x000e220000000800 */
[----:B------:R-:W1:Y:S01]  /*0010*/  S2R R6, SR_TID.Z ;  /* 0x0000000000067919 */ /* 0x000e620000002300 */
[----:B------:R-:W2:Y:S06]  /*0020*/  LDCU UR5, c[0x0][0x2fc] ;  /* 0x00005f80ff0577ac */ /* 0x000eac0008000800 */
[----:B------:R-:W3:Y:S01]  /*0030*/  S2UR UR6, SR_CTAID.Y ;  /* 0x00000000000679c3 */ /* 0x000ee20000002600 */
[----:B0-----:R-:W-:Y:S01]  /*0040*/  VIADD R1, R1, 0xffffffe8 ;  /* 0xffffffe801017836 */ /* 0x001fe20000000000 */
[----:B------:R-:W3:Y:S01]  /*0050*/  S2R R5, SR_TID.Y ;  /* 0x0000000000057919 */ /* 0x000ee20000002200 */
[----:B------:R-:W0:Y:S01]  /*0060*/  LDCU UR4, c[0x0][0x2f8] ;  /* 0x00005f00ff0477ac */ /* 0x000e220008000800 */
[----:B------:R-:W-:Y:S01]  /*0070*/  IMAD.MOV.U32 R3, RZ, RZ, 0x30 ;  /* 0x00000030ff037424 */ /* 0x000fe200078e00ff */
[----:B------:R-:W-:Y:S01]  /*0080*/  BSSY.RECONVERGENT B0, `(.L_x_0) ;  /* 0x0000017000007945 */ /* 0x000fe20003800200 */
[----:B------:R-:W4:Y:S02]  /*0090*/  S2R R8, SR_TID.X ;  /* 0x0000000000087919 */ /* 0x000f240000002100 */
[----:B------:R-:W3:Y:S01]  /*00a0*/  LDC R0, c[0x0][0x364] ;  /* 0x0000d900ff007b82 */ /* 0x000ee20000000800 */
[----:B------:R-:W5:Y:S01]  /*00b0*/  S2R R9, SR_CTAID.X ;  /* 0x0000000000097919 */ /* 0x000f620000002500 */
[----:B0-----:R-:W-:-:S02]  /*00c0*/  IADD3 R2, P1, PT, R1, UR4, RZ ;  /* 0x0000000401027c10 */ /* 0x001fc4000ff3e0ff */
[----:B-1----:R-:W-:Y:S01]  /*00d0*/  ISETP.GE.U32.AND P0, PT, R6, 0xa, PT ;  /* 0x0000000a0600780c */ /* 0x002fe20003f06070 */
[----:B---3--:R-:W-:Y:S01]  /*00e0*/  IMAD R5, R0, UR6, R5 ;  /* 0x0000000600057c24 */ /* 0x008fe2000f8e0205 */
[----:B------:R-:W-:Y:S01]  /*00f0*/  PRMT R0, R3, 0x7610, R0 ;  /* 0x0000761003007816 */ /* 0x000fe20000000000 */
[----:B--2---:R-:W-:-:S10]  /*0100*/  IMAD.X R3, RZ, RZ, UR5, P1 ;  /* 0x00000005ff037e24 */ /* 0x004fd400088e06ff */
[----:B----45:R-:W-:Y:S05]  /*0110*/  @!P0 BRA `(.L_x_1) ;  /* 0x0000000000348947 */ /* 0x030fea0003800000 */
[----:B------:R-:W-:-:S05]  /*0120*/  PRMT R0, R6, 0x9910, RZ ;  /* 0x0000991006007816 */ /* 0x000fca00000000ff */
[----:B------:R-:W-:-:S05]  /*0130*/  IMAD R0, R0, 0x1a, RZ ;  /* 0x0000001a00007824 */ /* 0x000fca00078e02ff */
[----:B------:R-:W-:-:S04]  /*0140*/  LOP3.LUT R0, R0, 0xffff, RZ, 0xc0, !PT ;  /* 0x0000ffff00007812 */ /* 0x000fc800078ec0ff */
[----:B------:R-:W-:-:S04]  /*0150*/  SHF.R.U32.HI R0, RZ, 0x8, R0 ;  /* 0x00000008ff007819 */ /* 0x000fc80000011600 */
[C---:B------:R-:W-:Y:S02]  /*0160*/  LOP3.LUT R4, R0.reuse, 0xffff, RZ, 0xc0, !PT ;  /* 0x0000ffff00047812 */ /* 0x040fe400078ec0ff */
[----:B------:R-:W-:-:S04]  /*0170*/  PRMT R0, R0, 0x9910, RZ ;  /* 0x0000991000007816 */ /* 0x000fc800000000ff */
[----:B------:R-:W0:Y:S01]  /*0180*/  LDC.U8 R4, c[0x3][R4] ;  /* 0x00c0000004047b82 */ /* 0x000e220000000000 */
[----:B------:R-:W-:-:S04]  /*0190*/  IMAD R0, R0, 0xa, RZ ;  /* 0x0000000a00007824 */ /* 0x000fc800078e02ff */
[----:B------:R-:W-:-:S05]  /*01a0*/  IMAD.MOV R0, RZ, RZ, -R0 ;  /* 0x000000ffff007224 */ /* 0x000fca00078e0a00 */
[----:B------:R-:W-:-:S05]  /*01b0*/  PRMT R7, R0, 0x7710, RZ ;  /* 0x0000771000077816 */ /* 0x000fca00000000ff */
[----:B------:R-:W-:-:S05]  /*01c0*/  IMAD.IADD R6, R6, 0x1, R7 ;  /* 0x0000000106067824 */ /* 0x000fca00078e0207 */
[----:B------:R-:W-:Y:S02]  /*01d0*/  LOP3.LUT R6, R6, 0xff, RZ, 0xc0, !PT ;  /* 0x000000ff06067812 */ /* 0x000fe400078ec0ff */
[----:B0-----:R-:W-:-:S07]  /*01e0*/  PRMT R0, R4, 0x7610, R0 ;  /* 0x0000761004007816 */ /* 0x001fce0000000000 */
.L_x_1:
[----:B------:R-:W-:Y:S05]  /*01f0*/  BSYNC.RECONVERGENT B0 ;  /* 0x0000000000007941 */ /* 0x000fea0003800200 */
.L_x_0:
[----:B------:R-:W0:Y:S01]  /*0200*/  LDCU UR4, c[0x0][0x360] ;  /* 0x00006c00ff0477ac */ /* 0x000e220008000800 */
[----:B------:R-:W-:Y:S01]  /*0210*/  ISETP.GE.U32.AND P0, PT, R5, 0xa, PT ;  /* 0x0000000a0500780c */ /* 0x000fe20003f06070 */
[----:B------:R-:W1:Y:S01]  /*0220*/  LDC.U8 R6, c[0x3][R6] ;  /* 0x00c0000006067b82 */ /* 0x000e620000000000 */
[----:B------:R-:W-:Y:S04]  /*0230*/  STL.64 [R1+0x10], R2 ;  /* 0x0000100201007387 */ /* 0x000fe80000100a00 */
[----:B------:R-:W-:Y:S04]  /*0240*/  STL.U8 [R1+0x6], R0 ;  /* 0x0000060001007387 */ /* 0x000fe80000100000 */
[----:B------:R-:W-:Y:S01]  /*0250*/  STL.U8 [R1+0x8], RZ ;  /* 0x000008ff01007387 */ /* 0x000fe20000100000 */
[----:B0-----:R-:W-:Y:S01]  /*0260*/  IMAD R4, R9, UR4, R8 ;  /* 0x0000000409047c24 */ /* 0x001fe2000f8e0208 */
[----:B------:R-:W0:Y:S03]  /*0270*/  LDCU.64 UR4, c[0x4][0x8] ;  /* 0x01000100ff0477ac */ /* 0x000e260008000a00 */
[----:B------:R-:W-:-:S04]  /*0280*/  VIADD R4, R4, 0x794 ;  /* 0x0000079404047836 */ /* 0x000fc80000000000 */
[----:B------:R-:W-:-:S05]  /*0290*/  IMAD.HI R7, R4, 0x10624dd3, RZ ;  /* 0x10624dd304077827 */ /* 0x000fca00078e02ff */
[----:B------:R-:W-:-:S04]  /*02a0*/  SHF.R.U32.HI R8, RZ, 0x1f, R7 ;  /* 0x0000001fff087819 */ /* 0x000fc80000011607 */
[----:B------:R-:W-:-:S04]  /*02b0*/  LEA.HI.SX32 R7, R7, R8, 0x1a ;  /* 0x0000000807077211 */ /* 0x000fc800078fd2ff */
[----:B------:R-:W2:Y:S01]  /*02c0*/  LDC.U8 R12, c[0x3][R7] ;  /* 0x00c00000070c7b82 */ /* 0x000ea20000000000 */
[----:B------:R-:W-:-:S05]  /*02d0*/  IMAD R4, R7, -0x3e8, R4 ;  /* 0xfffffc1807047824 */ /* 0x000fca00078e0204 */
[----:B------:R-:W-:-:S05]  /*02e0*/  PRMT R8, R4, 0x9910, RZ ;  /* 0x0000991004087816 */ /* 0x000fca00000000ff */
[----:B------:R-:W-:Y:S01]  /*02f0*/  IMAD R9, R8, 0x147b, RZ ;  /* 0x0000147b08097824 */ /* 0x000fe200078e02ff */
[----:B-1----:R1:W-:Y:S04]  /*0300*/  STL.U8 [R1+0x7], R6 ;  /* 0x0000070601007387 */ /* 0x0023e80000100000 */
[----:B------:R-:W-:-:S04]  /*0310*/  SHF.R.S32.HI R8, RZ, 0x10, R9 ;  /* 0x00000010ff087819 */ /* 0x000fc80000011409 */
[----:B------:R-:W-:-:S04]  /*0320*/  LOP3.LUT R8, R8, 0xffff, RZ, 0xc0, !PT ;  /* 0x0000ffff08087812 */ /* 0x000fc800078ec0ff */
[----:B------:R-:W-:-:S04]  /*0330*/  SHF.R.U32.HI R8, RZ, 0xf, R8 ;  /* 0x0000000fff087819 */ /* 0x000fc80000011608 */
[----:B------:R-:W-:-:S04]  /*0340*/  LEA.HI.SX32 R8, R9, R8, 0xd ;  /* 0x0000000809087211 */ /* 0x000fc800078f6aff */
[----:B------:R-:W-:-:S05]  /*0350*/  PRMT R8, R8, 0x9910, RZ ;  /* 0x0000991008087816 */ /* 0x000fca00000000ff */
[----:B------:R-:W-:Y:S02]  /*0360*/  IMAD R9, R8, 0x64, RZ ;  /* 0x0000006408097824 */ /* 0x000fe400078e02ff */
[----:B------:R-:W3:Y:S02]  /*0370*/  LDC.U8 R8, c[0x3][R8] ;  /* 0x00c0000008087b82 */ /* 0x000ee40000000000 */
[----:B------:R-:W-:-:S05]  /*0380*/  IMAD.MOV R9, RZ, RZ, -R9 ;  /* 0x000000ffff097224 */ /* 0x000fca00078e0a09 */
[----:B------:R-:W-:Y:S01]  /*0390*/  PRMT R9, R9, 0x7710, RZ ;  /* 0x0000771009097816 */ /* 0x000fe200000000ff */
[----:B--2---:R-:W-:Y:S04]  /*03a0*/  STL.U8 [R1], R12 ;  /* 0x0000000c01007387 */ /* 0x004fe80000100000 */
[----:B------:R-:W-:-:S05]  /*03b0*/  IMAD.IADD R9, R4, 0x1, R9 ;  /* 0x0000000104097824 */ /* 0x000fca00078e0209 */
[----:B------:R-:W-:-:S05]  /*03c0*/  PRMT R4, R9, 0x9910, RZ ;  /* 0x0000991009047816 */ /* 0x000fca00000000ff */
[----:B------:R-:W-:-:S05]  /*03d0*/  IMAD R4, R4, 0x67, RZ ;  /* 0x0000006704047824 */ /* 0x000fca00078e02ff */
[C---:B------:R-:W-:Y:S02]  /*03e0*/  LOP3.LUT R10, R4.reuse, 0xffff, RZ, 0xc0, !PT ;  /* 0x0000ffff040a7812 */ /* 0x040fe400078ec0ff */
[----:B------:R-:W-:Y:S02]  /*03f0*/  PRMT R11, R4, 0x9910, RZ ;  /* 0x00009910040b7816 */ /* 0x000fe400000000ff */
[----:B------:R-:W-:-:S04]  /*0400*/  SHF.R.U32.HI R4, RZ, 0xf, R10 ;  /* 0x0000000fff047819 */ /* 0x000fc8000001160a */
[----:B------:R-:W-:Y:S01]  /*0410*/  LEA.HI.SX32 R4, R11, R4, 0x16 ;  /* 0x000000040b047211 */ /* 0x000fe200078fb2ff */
[----:B------:R-:W-:-:S03]  /*0420*/  IMAD.MOV.U32 R11, RZ, RZ, 0x30 ;  /* 0x00000030ff0b7424 */ /* 0x000fc600078e00ff */
[----:B------:R-:W-:-:S05]  /*0430*/  PRMT R14, R4, 0x9910, RZ ;  /* 0x00009910040e7816 */ /* 0x000fca00000000ff */
[----:B------:R-:W-:Y:S02]  /*0440*/  IMAD R4, R14, 0xa, RZ ;  /* 0x0000000a0e047824 */ /* 0x000fe400078e02ff */
[----:B------:R-:W2:Y:S02]  /*0450*/  LDC.U8 R14, c[0x3][R14] ;  /* 0x00c000000e0e7b82 */ /* 0x000ea40000000000 */
[----:B------:R-:W-:Y:S01]  /*0460*/  IMAD.MOV R10, RZ, RZ, -R4 ;  /* 0x000000ffff0a7224 */ /* 0x000fe200078e0a04 */
[----:B---3--:R-:W-:Y:S01]  /*0470*/  STL.U8 [R1+0x1], R8 ;  /* 0x0000010801007387 */ /* 0x008fe20000100000 */
[----:B------:R-:W-:-:S03]  /*0480*/  @P0 IMAD.HI.U32 R4, R5, -0x33333333, RZ ;  /* 0xcccccccd05040827 */ /* 0x000fc600078e00ff */
[----:B------:R-:W-:Y:S02]  /*0490*/  PRMT R10, R10, 0x7710, RZ ;  /* 0x000077100a0a7816 */ /* 0x000fe400000000ff */
[--C-:B------:R-:W-:Y:S02]  /*04a0*/  @P0 SHF.R.U32.HI R18, RZ, 0x3, R4.reuse ;  /* 0x00000003ff120819 */ /* 0x100fe40000011604 */
[----:B------:R-:W-:Y:S01]  /*04b0*/  PRMT R4, R11, 0x7610, R4 ;  /* 0x000076100b047816 */ /* 0x000fe20000000004 */
[----:B------:R-:W-:Y:S02]  /*04c0*/  IMAD.IADD R9, R9, 0x1, R10 ;  /* 0x0000000109097824 */ /* 0x000fe400078e020a */
[----:B------:R-:W-:-:S03]  /*04d0*/  @P0 IMAD R5, R18, -0xa, R5 ;  /* 0xfffffff612050824 */ /* 0x000fc600078e0205 */
[----:B------:R-:W-:Y:S01]  /*04e0*/  LOP3.LUT R9, R9, 0xffff, RZ, 0xc0, !PT ;  /* 0x0000ffff09097812 */ /* 0x000fe200078ec0ff */
[----:B------:R0:W3:Y:S03]  /*04f0*/  LDC.U8 R10, c[0x3][R5] ;  /* 0x00c00000050a7b82 */ /* 0x0000e60000000000 */
[----:B------:R-:W-:Y:S02]  /*0500*/  PRMT R16, R9, 0x8880, RZ ;  /* 0x0000888009107816 */ /* 0x000fe400000000ff */
[----:B------:R-:W-:-:S03]  /*0510*/  MOV R9, 0x0 ;  /* 0x0000000000097802 */ /* 0x000fc60000000f00 */
[----:B------:R4:W5:Y:S01]  /*0520*/  @P0 LDC.U8 R4, c[0x3][R18] ;  /* 0x00c0000012040b82 */ /* 0x0009620000000000 */
[----:B-1----:R-:W-:Y:S01]  /*0530*/  IADD3 R6, P0, PT, R2, 0x10, RZ ;  /* 0x0000001002067810 */ /* 0x002fe20007f1e0ff */
[----:B0-----:R-:W-:-:S04]  /*0540*/  IMAD.U32 R5, RZ, RZ, UR5 ;  /* 0x00000005ff057e24 */ /* 0x001fc8000f8e00ff */
[----:B------:R-:W-:Y:S02]  /*0550*/  IMAD.X R7, RZ, RZ, R3, P0 ;  /* 0x000000ffff077224 */ /* 0x000fe400000e0603 */
[----:B------:R-:W0:Y:S08]  /*0560*/  LDC.U8 R16, c[0x3][R16] ;  /* 0x00c0000010107b82 */ /* 0x000e300000000000 */
[----:B----4-:R1:W4:Y:S01]  /*0570*/  LDC.64 R18, c[0x4][R9] ;  /* 0x0100000009127b82 */ /* 0x0103220000000a00 */
[----:B--2---:R-:W-:Y:S04]  /*0580*/  STL.U8 [R1+0x2], R14 ;  /* 0x0000020e01007387 */ /* 0x004fe80000100000 */
[----:B---3--:R-:W-:Y:S04]  /*0590*/  STL.U8 [R1+0x5], R10 ;  /* 0x0000050a01007387 */ /* 0x008fe80000100000 */
[----:B-----5:R2:W-:Y:S04]  /*05a0*/  STL.U8 [R1+0x4], R4 ;  /* 0x0000040401007387 */ /* 0x0205e80000100000 */
[----:B0-----:R1:W-:Y:S01]  /*05b0*/  STL.U8 [R1+0x3], R16 ;  /* 0x0000031001007387 */ /* 0x0013e20000100000 */
[----:B--2---:R-:W-:-:S07]  /*05c0*/  IMAD.U32 R4, RZ, RZ, UR4 ;  /* 0x00000004ff047e24 */ /* 0x004fce000f8e00ff */
[----:B------:R-:W-:-:S07]  /*05d0*/  LEPC R20, `(.L_x_2) ;  /* 0x000000001014794e */ /* 0x000fce0000000000 */
[----:B-1--4-:R-:W-:Y:S05]  /*05e0*/  CALL.ABS.NOINC R18 ;  /* 0x0000000012007343 */ /* 0x012fea0003c00000 */
.L_x_2:
[----:B------:R-:W-:Y:S05]  /*05f0*/  EXIT ;  /* 0x000000000000794d */ /* 0x000fea0003800000 */
.L_x_3:
[----:B------:R-:W-:-:S00]  /*0600*/  BRA `(.L_x_3) ;  /* 0xfffffffc00fc7947 */ /* 0x000fc0000383ffff */
[----:B------:R-:W-:-:S00]  /*0610*/  NOP ;  /* 0x0000000000007918 */ /* 0x000fc00000000000 */
        /* <DEDUP_REMOVED lines=14> */
.L_x_4:


//--------------------- .nv.global.init           --------------------------
	.section	.nv.global.init,"aw",@progbits
.nv.global.init:
	.type		$str,@object
	.size		$str,(.L_1 - $str)
$str:
        /*0000*/ 	.byte	0x25, 0x73, 0x20, 0x0a, 0x00
.L_1:


//--------------------- .nv.shared.reserved.0     --------------------------
	.section	.nv.shared.reserved.0,"aw",@nobits
	.weak		__nv_reservedSMEM_offset_0_alias
	.size		__nv_reservedSMEM_offset_0_alias, 0, 64
	.other		__nv_reservedSMEM_offset_0_alias,@"STO_CUDA_RESERVED_SHARED STV_DEFAULT"
__nv_reservedSMEM_offset_0_alias:
	.zero		0
	.zero		64


//--------------------- .nv.constant0._Z6kernelPPcS0_i --------------------------
	.section	.nv.constant0._Z6kernelPPcS0_i,"a",@progbits
	.sectionflags	@""
	.align	4
.nv.constant0._Z6kernelPPcS0_i:
	.zero		916


//--------------------- SYMBOLS --------------------------

	.type		.nv.reservedSmem.offset0,@object
	.size		.nv.reservedSmem.offset0,0x4
	.type		vprintf,@function
